//
// Generated by NVIDIA NVVM Compiler
//
// Compiler Build ID: CL-36424714
// Cuda compilation tools, release 13.0, V13.0.88
// Based on NVVM 20.0.0
//

.version 9.0
.target sm_100
.address_size 64

	// .globl	_Z10firstStagePiS_S_ii
// _ZZ10firstStagePiS_S_iiE4temp has been demoted

.visible .entry _Z10firstStagePiS_S_ii(
	.param .u64 .ptr .align 1 _Z10firstStagePiS_S_ii_param_0,
	.param .u64 .ptr .align 1 _Z10firstStagePiS_S_ii_param_1,
	.param .u64 .ptr .align 1 _Z10firstStagePiS_S_ii_param_2,
	.param .u32 _Z10firstStagePiS_S_ii_param_3,
	.param .u32 _Z10firstStagePiS_S_ii_param_4
)
{
	.reg .pred 	%p<10>;
	.reg .b32 	%r<76>;
	.reg .b64 	%rd<31>;
	// demoted variable
	.shared .align 4 .b8 _ZZ10firstStagePiS_S_iiE4temp[512];
	ld.param.u64 	%rd17, [_Z10firstStagePiS_S_ii_param_0];
	ld.param.u64 	%rd18, [_Z10firstStagePiS_S_ii_param_1];
	ld.param.u32 	%r24, [_Z10firstStagePiS_S_ii_param_3];
	cvta.to.global.u64 	%rd1, %rd18;
	cvta.to.global.u64 	%rd2, %rd17;
	mov.u32 	%r25, %tid.x;
	and.b32  	%r26, %r25, 7;
	shr.u32 	%r27, %r25, 3;
	and.b32  	%r1, %r27, 3;
	shr.u32 	%r28, %r25, 2;
	and.b32  	%r29, %r28, 248;
	mov.u32 	%r30, %ctaid.x;
	shl.b32 	%r31, %r30, 5;
	or.b32  	%r32, %r31, %r26;
	add.s32 	%r33, %r32, %r29;
	mad.lo.s32 	%r75, %r24, %r1, %r33;
	shl.b32 	%r34, %r25, 2;
	and.b32  	%r35, %r34, 28;
	and.b32  	%r36, %r25, 992;
	or.b32  	%r37, %r35, %r36;
	or.b32  	%r38, %r37, %r1;
	shl.b32 	%r39, %r38, 2;
	mov.u32 	%r40, _ZZ10firstStagePiS_S_iiE4temp;
	add.s32 	%r3, %r40, %r39;
	shl.b32 	%r4, %r24, 2;
	mov.b32 	%r74, 0;
	mul.wide.s32 	%rd21, %r4, 4;
$L__BB0_1:
	setp.eq.s32 	%p1, %r1, 3;
	mul.wide.s32 	%rd19, %r75, 4;
	add.s64 	%rd3, %rd2, %rd19;
	ld.global.u32 	%r41, [%rd3];
	st.volatile.shared.u32 	[%r3], %r41;
	ld.volatile.shared.u32 	%r7, [%r3];
	@%p1 bra 	$L__BB0_3;
	ld.volatile.shared.u32 	%r42, [%r3+4];
	add.s32 	%r43, %r42, %r7;
	st.volatile.shared.u32 	[%r3+4], %r43;
$L__BB0_3:
	setp.eq.s32 	%p2, %r1, 3;
	ld.volatile.shared.u32 	%r44, [%r3];
	add.s64 	%rd4, %rd1, %rd19;
	st.global.u32 	[%rd4], %r44;
	add.s64 	%rd5, %rd3, %rd21;
	ld.global.u32 	%r45, [%rd5];
	st.volatile.shared.u32 	[%r3], %r45;
	ld.volatile.shared.u32 	%r8, [%r3];
	@%p2 bra 	$L__BB0_5;
	ld.volatile.shared.u32 	%r46, [%r3+4];
	add.s32 	%r47, %r46, %r8;
	st.volatile.shared.u32 	[%r3+4], %r47;
$L__BB0_5:
	setp.eq.s32 	%p3, %r1, 3;
	ld.volatile.shared.u32 	%r48, [%r3];
	add.s64 	%rd6, %rd4, %rd21;
	st.global.u32 	[%rd6], %r48;
	add.s32 	%r9, %r75, %r4;
	add.s64 	%rd7, %rd5, %rd21;
	ld.global.u32 	%r49, [%rd7];
	st.volatile.shared.u32 	[%r3], %r49;
	ld.volatile.shared.u32 	%r10, [%r3];
	@%p3 bra 	$L__BB0_7;
	ld.volatile.shared.u32 	%r50, [%r3+4];
	add.s32 	%r51, %r50, %r10;
	st.volatile.shared.u32 	[%r3+4], %r51;
$L__BB0_7:
	setp.eq.s32 	%p4, %r1, 3;
	ld.volatile.shared.u32 	%r52, [%r3];
	add.s64 	%rd8, %rd6, %rd21;
	st.global.u32 	[%rd8], %r52;
	add.s32 	%r11, %r9, %r4;
	add.s64 	%rd9, %rd7, %rd21;
	ld.global.u32 	%r53, [%rd9];
	st.volatile.shared.u32 	[%r3], %r53;
	ld.volatile.shared.u32 	%r12, [%r3];
	@%p4 bra 	$L__BB0_9;
	ld.volatile.shared.u32 	%r54, [%r3+4];
	add.s32 	%r55, %r54, %r12;
	st.volatile.shared.u32 	[%r3+4], %r55;
$L__BB0_9:
	setp.eq.s32 	%p5, %r1, 3;
	ld.volatile.shared.u32 	%r56, [%r3];
	add.s64 	%rd10, %rd8, %rd21;
	st.global.u32 	[%rd10], %r56;
	add.s32 	%r13, %r11, %r4;
	add.s64 	%rd11, %rd9, %rd21;
	ld.global.u32 	%r57, [%rd11];
	st.volatile.shared.u32 	[%r3], %r57;
	ld.volatile.shared.u32 	%r14, [%r3];
	@%p5 bra 	$L__BB0_11;
	ld.volatile.shared.u32 	%r58, [%r3+4];
	add.s32 	%r59, %r58, %r14;
	st.volatile.shared.u32 	[%r3+4], %r59;
$L__BB0_11:
	setp.eq.s32 	%p6, %r1, 3;
	ld.volatile.shared.u32 	%r60, [%r3];
	add.s64 	%rd12, %rd10, %rd21;
	st.global.u32 	[%rd12], %r60;
	add.s32 	%r15, %r13, %r4;
	add.s64 	%rd13, %rd11, %rd21;
	ld.global.u32 	%r61, [%rd13];
	st.volatile.shared.u32 	[%r3], %r61;
	ld.volatile.shared.u32 	%r16, [%r3];
	@%p6 bra 	$L__BB0_13;
	ld.volatile.shared.u32 	%r62, [%r3+4];
	add.s32 	%r63, %r62, %r16;
	st.volatile.shared.u32 	[%r3+4], %r63;
$L__BB0_13:
	setp.eq.s32 	%p7, %r1, 3;
	ld.volatile.shared.u32 	%r64, [%r3];
	add.s64 	%rd14, %rd12, %rd21;
	st.global.u32 	[%rd14], %r64;
	add.s32 	%r17, %r15, %r4;
	add.s64 	%rd15, %rd13, %rd21;
	ld.global.u32 	%r65, [%rd15];
	st.volatile.shared.u32 	[%r3], %r65;
	ld.volatile.shared.u32 	%r18, [%r3];
	@%p7 bra 	$L__BB0_15;
	ld.volatile.shared.u32 	%r66, [%r3+4];
	add.s32 	%r67, %r66, %r18;
	st.volatile.shared.u32 	[%r3+4], %r67;
$L__BB0_15:
	setp.eq.s32 	%p8, %r1, 3;
	ld.volatile.shared.u32 	%r68, [%r3];
	add.s64 	%rd16, %rd14, %rd21;
	st.global.u32 	[%rd16], %r68;
	add.s32 	%r19, %r17, %r4;
	add.s64 	%rd28, %rd15, %rd21;
	ld.global.u32 	%r69, [%rd28];
	st.volatile.shared.u32 	[%r3], %r69;
	ld.volatile.shared.u32 	%r20, [%r3];
	@%p8 bra 	$L__BB0_17;
	ld.volatile.shared.u32 	%r70, [%r3+4];
	add.s32 	%r71, %r70, %r20;
	st.volatile.shared.u32 	[%r3+4], %r71;
$L__BB0_17:
	ld.volatile.shared.u32 	%r72, [%r3];
	add.s64 	%rd30, %rd16, %rd21;
	st.global.u32 	[%rd30], %r72;
	add.s32 	%r73, %r19, %r4;
	add.s32 	%r75, %r73, %r4;
	add.s32 	%r74, %r74, 8;
	setp.ne.s32 	%p9, %r74, 2048;
	@%p9 bra 	$L__BB0_1;
	ret;

}


// ===== COMPILED SASS (sm_100) =====

	.target	sm_100

	.elftype	@"ET_EXEC"


//--------------------- .note.nv.tkinfo           --------------------------
	.section	.note.nv.tkinfo,"",@"SHT_NOTE"
	.sectionflags	@"SHF_NOTE_NV_TKINFO"
	.tkinfo
        /*0018*/ 	.word	0x00000002
        /*0030*/ 	.string	""
        /*0030*/ 	.string	"ptxas"
        /*0030*/ 	.string	"Cuda compilation tools, release 13.0, V13.0.88"
        /*0030*/ 	.string	"Build cuda_13.0.r13.0/compiler.36424714_0"
        /*0030*/ 	.string	"-arch sm_100 -m 64 "



//--------------------- .note.nv.cuinfo           --------------------------
	.section	.note.nv.cuinfo,"",@"SHT_NOTE"
	.sectionflags	@"SHF_NOTE_NV_CUINFO"
        /*0018*/ 	.short	0x0002
        /*001a*/ 	.short	0x0064
        /*001c*/ 	.short	0x0082
	.zero		2


//--------------------- .nv.info                  --------------------------
	.section	.nv.info,"",@"SHT_CUDA_INFO"
	.align	4


	//----- nvinfo : EIATTR_REGCOUNT
	.align		4
        /*0000*/ 	.byte	0x04, 0x2f
        /*0002*/ 	.short	(.L_1 - .L_0)
	.align		4
.L_0:
        /*0004*/ 	.word	index@(_Z10firstStagePiS_S_ii)
        /*0008*/ 	.word	0x0000001c


	//----- nvinfo : EIATTR_FRAME_SIZE
	.align		4
.L_1:
        /*000c*/ 	.byte	0x04, 0x11
        /*000e*/ 	.short	(.L_3 - .L_2)
	.align		4
.L_2:
        /*0010*/ 	.word	index@(_Z10firstStagePiS_S_ii)
        /*0014*/ 	.word	0x00000000


	//----- nvinfo : EIATTR_MIN_STACK_SIZE
	.align		4
.L_3:
        /*0018*/ 	.byte	0x04, 0x12
        /*001a*/ 	.short	(.L_5 - .L_4)
	.align		4
.L_4:
        /*001c*/ 	.word	index@(_Z10firstStagePiS_S_ii)
        /*0020*/ 	.word	0x00000000
.L_5:


//--------------------- .nv.compat                --------------------------
	.section	.nv.compat,"",@"SHT_CUDA_COMPAT_INFO"
	.align	4
        /*0000*/ 	.byte	0x02, 0x09, 0x00, 0x00, 0x02, 0x02, 0x01, 0x00, 0x02, 0x05, 0x05, 0x00, 0x03, 0x07, 0x01, 0x01
        /*0010*/ 	.byte	0x02, 0x03, 0x00, 0x00, 0x02, 0x06, 0x01, 0x00, 0x04, 0x0b, 0x08, 0x00, 0x09, 0x00, 0x00, 0x00
        /*0020*/ 	.byte	0x00, 0x00, 0x00, 0x00


//--------------------- .nv.info._Z10firstStagePiS_S_ii --------------------------
	.section	.nv.info._Z10firstStagePiS_S_ii,"",@"SHT_CUDA_INFO"
	.sectionflags	@""
	.align	4


	//----- nvinfo : EIATTR_CUDA_API_VERSION
	.align		4
        /*0000*/ 	.byte	0x04, 0x37
        /*0002*/ 	.short	(.L_7 - .L_6)
.L_6:
        /*0004*/ 	.word	0x00000082


	//----- nvinfo : EIATTR_KPARAM_INFO
	.align		4
.L_7:
        /*0008*/ 	.byte	0x04, 0x17
        /*000a*/ 	.short	(.L_9 - .L_8)
.L_8:
        /*000c*/ 	.word	0x00000000
        /*0010*/ 	.short	0x0004
        /*0012*/ 	.short	0x001c
        /*0014*/ 	.byte	0x00, 0xf0, 0x11, 0x00


	//----- nvinfo : EIATTR_KPARAM_INFO
	.align		4
.L_9:
        /*0018*/ 	.byte	0x04, 0x17
        /*001a*/ 	.short	(.L_11 - .L_10)
.L_10:
        /*001c*/ 	.word	0x00000000
        /*0020*/ 	.short	0x0003
        /*0022*/ 	.short	0x0018
        /*0024*/ 	.byte	0x00, 0xf0, 0x11, 0x00


	//----- nvinfo : EIATTR_KPARAM_INFO
	.align		4
.L_11:
        /*0028*/ 	.byte	0x04, 0x17
        /*002a*/ 	.short	(.L_13 - .L_12)
.L_12:
        /*002c*/ 	.word	0x00000000
        /*0030*/ 	.short	0x0002
        /*0032*/ 	.short	0x0010
        /*0034*/ 	.byte	0x00, 0xf5, 0x21, 0x00


	//----- nvinfo : EIATTR_KPARAM_INFO
	.align		4
.L_13:
        /*0038*/ 	.byte	0x04, 0x17
        /*003a*/ 	.short	(.L_15 - .L_14)
.L_14:
        /*003c*/ 	.word	0x00000000
        /*0040*/ 	.short	0x0001
        /*0042*/ 	.short	0x0008
        /*0044*/ 	.byte	0x00, 0xf5, 0x21, 0x00


	//----- nvinfo : EIATTR_KPARAM_INFO
	.align		4
.L_15:
        /*0048*/ 	.byte	0x04, 0x17
        /*004a*/ 	.short	(.L_17 - .L_16)
.L_16:
        /*004c*/ 	.word	0x00000000
        /*0050*/ 	.short	0x0000
        /*0052*/ 	.short	0x0000
        /*0054*/ 	.byte	0x00, 0xf5, 0x21, 0x00


	//----- nvinfo : EIATTR_SPARSE_MMA_MASK
	.align		4
.L_17:
        /*0058*/ 	.byte	0x03, 0x50
        /*005a*/ 	.short	0x0000


	//----- nvinfo : EIATTR_MAXREG_COUNT
	.align		4
        /*005c*/ 	.byte	0x03, 0x1b
        /*005e*/ 	.short	0x00ff


	//----- nvinfo : EIATTR_MERCURY_ISA_VERSION
	.align		4
        /*0060*/ 	.byte	0x03, 0x5f
        /*0062*/ 	.short	0x0101


	//----- nvinfo : EIATTR_VRC_CTA_INIT_COUNT
	.align		4
        /*0064*/ 	.byte	0x02, 0x4a
	.zero		1
	.zero		1


	//----- nvinfo : EIATTR_EXIT_INSTR_OFFSETS
	.align		4
        /*0068*/ 	.byte	0x04, 0x1c
        /*006a*/ 	.short	(.L_19 - .L_18)


	//   ....[0]....
.L_18:
        /*006c*/ 	.word	0x00000720


	//----- nvinfo : EIATTR_CBANK_PARAM_SIZE
	.align		4
.L_19:
        /*0070*/ 	.byte	0x03, 0x19
        /*0072*/ 	.short	0x0020


	//----- nvinfo : EIATTR_PARAM_CBANK
	.align		4
        /*0074*/ 	.byte	0x04, 0x0a
        /*0076*/ 	.short	(.L_21 - .L_20)
	.align		4
.L_20:
        /*0078*/ 	.word	index@(.nv.constant0._Z10firstStagePiS_S_ii)
        /*007c*/ 	.short	0x0380
        /*007e*/ 	.short	0x0020


	//----- nvinfo : EIATTR_SW_WAR
	.align		4
.L_21:
        /*0080*/ 	.byte	0x04, 0x36
        /*0082*/ 	.short	(.L_23 - .L_22)
.L_22:
        /*0084*/ 	.word	0x00000008
.L_23:


//--------------------- .nv.callgraph             --------------------------
	.section	.nv.callgraph,"",@"SHT_CUDA_CALLGRAPH"
	.align	4
	.sectionentsize	8
	.align		4
        /*0000*/ 	.word	0x00000000
	.align		4
        /*0004*/ 	.word	0xffffffff
	.align		4
        /*0008*/ 	.word	0x00000000
	.align		4
        /*000c*/ 	.word	0xfffffffe
	.align		4
        /*0010*/ 	.word	0x00000000
	.align		4
        /*0014*/ 	.word	0xfffffffd
	.align		4
        /*0018*/ 	.word	0x00000000
	.align		4
        /*001c*/ 	.word	0xfffffffc


//--------------------- .text._Z10firstStagePiS_S_ii --------------------------
	.section	.text._Z10firstStagePiS_S_ii,"ax",@progbits
	.align	128
        .global         _Z10firstStagePiS_S_ii
        .type           _Z10firstStagePiS_S_ii,@function
        .size           _Z10firstStagePiS_S_ii,(.L_x_2 - _Z10firstStagePiS_S_ii)
        .other          _Z10firstStagePiS_S_ii,@"STO_CUDA_ENTRY STV_DEFAULT"
_Z10firstStagePiS_S_ii:
.text._Z10firstStagePiS_S_ii:
[----:B------:R-:W-:Y:S01]  /*0000*/  LDC R1, c[0x0][0x37c] ;  /* 0x0000df00ff017b82 */ /* 0x000fe20000000800 */
[----:B------:R-:W0:Y:S07]  /*0010*/  S2R R9, SR_TID.X ;  /* 0x0000000000097919 */ /* 0x000e2e0000002100 */
[----:B------:R-:W1:Y:S01]  /*0020*/  S2UR UR5, SR_CgaCtaId ;  /* 0x00000000000579c3 */ /* 0x000e620000008800 */
[----:B------:R-:W-:Y:S01]  /*0030*/  UMOV UR4, 0x400 ;  /* 0x0000040000047882 */ /* 0x000fe20000000000 */
[----:B------:R-:W2:Y:S01]  /*0040*/  LDCU.64 UR6, c[0x0][0x358] ;  /* 0x00006b00ff0677ac */ /* 0x000ea20008000a00 */
[----:B------:R-:W3:Y:S05]  /*0050*/  S2R R7, SR_CTAID.X ;  /* 0x0000000000077919 */ /* 0x000eea0000002500 */
[----:B------:R-:W4:Y:S08]  /*0060*/  LDC R10, c[0x0][0x398] ;  /* 0x0000e600ff0a7b82 */ /* 0x000f300000000800 */
[----:B------:R-:W2:Y:S08]  /*0070*/  LDC.64 R2, c[0x0][0x380] ;  /* 0x0000e000ff027b82 */ /* 0x000eb00000000a00 */
[----:B------:R-:W2:Y:S01]  /*0080*/  LDC.64 R4, c[0x0][0x388] ;  /* 0x0000e200ff047b82 */ /* 0x000ea20000000a00 */
[----:B-1----:R-:W-:Y:S01]  /*0090*/  ULEA UR4, UR5, UR4, 0x18 ;  /* 0x0000000405047291 */ /* 0x002fe2000f8ec0ff */
[C---:B0-----:R-:W-:Y:S01]  /*00a0*/  LOP3.LUT R0, R9.reuse, 0x7, RZ, 0xc0, !PT ;  /* 0x0000000709007812 */ /* 0x041fe200078ec0ff */
[----:B------:R-:W-:Y:S01]  /*00b0*/  IMAD.SHL.U32 R8, R9, 0x4, RZ ;  /* 0x0000000409087824 */ /* 0x000fe200078e00ff */
[----:B------:R-:W-:-:S02]  /*00c0*/  SHF.R.U32.HI R6, RZ, 0x2, R9 ;  /* 0x00000002ff067819 */ /* 0x000fc40000011609 */
[----:B---3--:R-:W-:Y:S02]  /*00d0*/  LEA R7, R7, R0, 0x5 ;  /* 0x0000000007077211 */ /* 0x008fe400078e28ff */
[----:B------:R-:W-:Y:S02]  /*00e0*/  LOP3.LUT R6, R6, 0xf8, RZ, 0xc0, !PT ;  /* 0x000000f806067812 */ /* 0x000fe400078ec0ff */
[----:B------:R-:W-:Y:S02]  /*00f0*/  SHF.R.U32.HI R0, RZ, 0x3, R9 ;  /* 0x00000003ff007819 */ /* 0x000fe40000011609 */
[----:B------:R-:W-:Y:S02]  /*0100*/  LOP3.LUT R8, R8, 0x1c, RZ, 0xc0, !PT ;  /* 0x0000001c08087812 */ /* 0x000fe400078ec0ff */
[----:B------:R-:W-:Y:S02]  /*0110*/  IADD3 R7, PT, PT, R6, R7, RZ ;  /* 0x0000000706077210 */ /* 0x000fe40007ffe0ff */
[----:B------:R-:W-:-:S02]  /*0120*/  LOP3.LUT R0, R0, 0x3, RZ, 0xc0, !PT ;  /* 0x0000000300007812 */ /* 0x000fc400078ec0ff */
[----:B------:R-:W-:Y:S02]  /*0130*/  LOP3.LUT R9, R8, 0x3e0, R9, 0xf8, !PT ;  /* 0x000003e008097812 */ /* 0x000fe400078ef809 */
[C---:B------:R-:W-:Y:S02]  /*0140*/  ISETP.NE.AND P0, PT, R0.reuse, 0x3, PT ;  /* 0x000000030000780c */ /* 0x040fe40003f05270 */
[----:B------:R-:W-:Y:S01]  /*0150*/  LOP3.LUT R6, R9, R0, RZ, 0xfc, !PT ;  /* 0x0000000009067212 */ /* 0x000fe200078efcff */
[----:B----4-:R-:W-:Y:S02]  /*0160*/  IMAD R9, R0, R10, R7 ;  /* 0x0000000a00097224 */ /* 0x010fe400078e0207 */
[----:B------:R-:W-:Y:S01]  /*0170*/  IMAD.SHL.U32 R7, R10, 0x4, RZ ;  /* 0x000000040a077824 */ /* 0x000fe200078e00ff */
[----:B------:R-:W-:Y:S01]  /*0180*/  LEA R6, R6, UR4, 0x2 ;  /* 0x0000000406067c11 */ /* 0x000fe2000f8e10ff */
[----:B------:R-:W-:-:S06]  /*0190*/  UMOV UR4, URZ ;  /* 0x000000ff00047c82 */ /* 0x000fcc0008000000 */
.L_x_0:
[----:B0-2---:R-:W-:-:S05]  /*01a0*/  IMAD.WIDE R14, R9, 0x4, R2 ;  /* 0x00000004090e7825 */ /* 0x005fca00078e0202 */
[----:B------:R-:W2:Y:S01]  /*01b0*/  LDG.E R17, desc[UR6][R14.64] ;  /* 0x000000060e117981 */ /* 0x000ea2000c1e1900 */
[----:B------:R-:W-:-:S03]  /*01c0*/  IMAD.WIDE R12, R9, 0x4, R4 ;  /* 0x00000004090c7825 */ /* 0x000fc600078e0204 */
[----:B--2---:R-:W-:Y:S04]  /*01d0*/  STS [R6], R17 ;  /* 0x0000001106007388 */ /* 0x004fe80000000800 */
[----:B------:R-:W-:Y:S04]  /*01e0*/  LDS R8, [R6] ;  /* 0x0000000006087984 */ /* 0x000fe80000000800 */
[----:B------:R-:W0:Y:S02]  /*01f0*/  @P0 LDS R11, [R6+0x4] ;  /* 0x00000400060b0984 */ /* 0x000e240000000800 */
[----:B0-----:R-:W-:Y:S01]  /*0200*/  @P0 IADD3 R19, PT, PT, R8, R11, RZ ;  /* 0x0000000b08130210 */ /* 0x001fe20007ffe0ff */
[----:B------:R-:W-:-:S04]  /*0210*/  IMAD.WIDE R10, R7, 0x4, R14 ;  /* 0x00000004070a7825 */ /* 0x000fc800078e020e */
[----:B------:R-:W-:Y:S04]  /*0220*/  @P0 STS [R6+0x4], R19 ;  /* 0x0000041306000388 */ /* 0x000fe80000000800 */
[----:B------:R-:W0:Y:S04]  /*0230*/  LDS R21, [R6] ;  /* 0x0000000006157984 */ /* 0x000e280000000800 */
[----:B0-----:R-:W-:Y:S04]  /*0240*/  STG.E desc[UR6][R12.64], R21 ;  /* 0x000000150c007986 */ /* 0x001fe8000c101906 */
[----:B------:R-:W2:Y:S01]  /*0250*/  LDG.E R23, desc[UR6][R10.64] ;  /* 0x000000060a177981 */ /* 0x000ea2000c1e1900 */
[----:B------:R-:W-:Y:S01]  /*0260*/  ISETP.NE.AND P0, PT, R0, 0x3, PT ;  /* 0x000000030000780c */ /* 0x000fe20003f05270 */
[----:B------:R-:W-:-:S02]  /*0270*/  IMAD.WIDE R16, R7, 0x4, R12 ;  /* 0x0000000407107825 */ /* 0x000fc400078e020c */
[----:B--2---:R-:W-:Y:S04]  /*0280*/  STS [R6], R23 ;  /* 0x0000001706007388 */ /* 0x004fe80000000800 */
[----:B------:R-:W-:Y:S06]  /*0290*/  LDS R8, [R6] ;  /* 0x0000000006087984 */ /* 0x000fec0000000800 */
[----:B------:R-:W0:Y:S02]  /*02a0*/  @P0 LDS R15, [R6+0x4] ;  /* 0x00000400060f0984 */ /* 0x000e240000000800 */
[----:B0-----:R-:W-:-:S02]  /*02b0*/  @P0 IMAD.IADD R25, R8, 0x1, R15 ;  /* 0x0000000108190824 */ /* 0x001fc400078e020f */
[----:B------:R-:W-:-:S03]  /*02c0*/  IMAD.WIDE R14, R7, 0x4, R10 ;  /* 0x00000004070e7825 */ /* 0x000fc600078e020a */
[----:B------:R-:W-:Y:S04]  /*02d0*/  @P0 STS [R6+0x4], R25 ;  /* 0x0000041906000388 */ /* 0x000fe80000000800 */
[----:B------:R-:W0:Y:S04]  /*02e0*/  LDS R19, [R6] ;  /* 0x0000000006137984 */ /* 0x000e280000000800 */
[----:B0-----:R-:W-:Y:S04]  /*02f0*/  STG.E desc[UR6][R16.64], R19 ;  /* 0x0000001310007986 */ /* 0x001fe8000c101906 */
        /* <DEDUP_REMOVED lines=51> */
[----:B------:R-:W-:-:S04]  /*0630*/  UIADD3 UR4, UPT, UPT, UR4, 0x8, URZ ;  /* 0x0000000804047890 */ /* 0x000fc8000fffe0ff */
[----:B------:R-:W-:Y:S01]  /*0640*/  UISETP.NE.AND UP0, UPT, UR4, 0x800, UPT ;  /* 0x000008000400788c */ /* 0x000fe2000bf05270 */
[----:B--2---:R-:W-:Y:S04]  /*0650*/  STS [R6], R13 ;  /* 0x0000000d06007388 */ /* 0x004fe80000000800 */
[----:B------:R-:W-:Y:S04]  /*0660*/  LDS R8, [R6] ;  /* 0x0000000006087984 */ /* 0x000fe80000000800 */
[----:B------:R-:W0:Y:S02]  /*0670*/  @P0 LDS R15, [R6+0x4] ;  /* 0x00000400060f0984 */ /* 0x000e240000000800 */
[----:B0-----:R-:W-:Y:S01]  /*0680*/  @P0 IADD3 R17, PT, PT, R8, R15, RZ ;  /* 0x0000000f08110210 */ /* 0x001fe20007ffe0ff */
[C---:B------:R-:W-:Y:S01]  /*0690*/  IMAD.WIDE R14, R7.reuse, 0x4, R10 ;  /* 0x00000004070e7825 */ /* 0x040fe200078e020a */
[----:B------:R-:W-:-:S03]  /*06a0*/  IADD3 R8, PT, PT, R7, R9, R7 ;  /* 0x0000000907087210 */ /* 0x000fc60007ffe007 */
[----:B------:R-:W-:Y:S01]  /*06b0*/  @P0 STS [R6+0x4], R17 ;  /* 0x0000041106000388 */ /* 0x000fe20000000800 */
[----:B------:R-:W-:-:S03]  /*06c0*/  IADD3 R8, PT, PT, R7, R8, R7 ;  /* 0x0000000807087210 */ /* 0x000fc60007ffe007 */
[----:B------:R-:W0:Y:S01]  /*06d0*/  LDS R19, [R6] ;  /* 0x0000000006137984 */ /* 0x000e220000000800 */
[----:B------:R-:W-:-:S04]  /*06e0*/  IADD3 R8, PT, PT, R7, R8, R7 ;  /* 0x0000000807087210 */ /* 0x000fc80007ffe007 */
[----:B------:R-:W-:Y:S01]  /*06f0*/  IADD3 R9, PT, PT, R7, R8, R7 ;  /* 0x0000000807097210 */ /* 0x000fe20007ffe007 */
[----:B0-----:R0:W-:Y:S01]  /*0700*/  STG.E desc[UR6][R14.64], R19 ;  /* 0x000000130e007986 */ /* 0x0011e2000c101906 */
[----:B------:R-:W-:Y:S05]  /*0710*/  BRA.U UP0, `(.L_x_0) ;  /* 0xfffffff900a07547 */ /* 0x000fea000b83ffff */
[----:B------:R-:W-:Y:S05]  /*0720*/  EXIT ;  /* 0x000000000000794d */ /* 0x000fea0003800000 */
.L_x_1:
[----:B------:R-:W-:-:S00]  /*0730*/  BRA `(.L_x_1) ;  /* 0xfffffffc00fc7947 */ /* 0x000fc0000383ffff */
[----:B------:R-:W-:-:S00]  /*0740*/  NOP ;  /* 0x0000000000007918 */ /* 0x000fc00000000000 */
        /* <DEDUP_REMOVED lines=11> */
.L_x_2:


//--------------------- .nv.shared._Z10firstStagePiS_S_ii --------------------------
	.section	.nv.shared._Z10firstStagePiS_S_ii,"aw",@nobits
	.sectionflags	@""
	.align	4
.nv.shared._Z10firstStagePiS_S_ii:
	.zero		1536


//--------------------- .nv.shared.reserved.0     --------------------------
	.section	.nv.shared.reserved.0,"aw",@nobits
	.weak		__nv_reservedSMEM_offset_0_alias
	.size		__nv_reservedSMEM_offset_0_alias, 0, 64
	.other		__nv_reservedSMEM_offset_0_alias,@"STO_CUDA_RESERVED_SHARED STV_DEFAULT"
__nv_reservedSMEM_offset_0_alias:
	.zero		0
	.zero		64


//--------------------- .nv.constant0._Z10firstStagePiS_S_ii --------------------------
	.section	.nv.constant0._Z10firstStagePiS_S_ii,"a",@progbits
	.sectionflags	@""
	.align	4
.nv.constant0._Z10firstStagePiS_S_ii:
	.zero		928


//--------------------- SYMBOLS --------------------------

	.type		.nv.reservedSmem.offset0,@object
	.size		.nv.reservedSmem.offset0,0x4
	.type		.nv.reservedSmem.cap,@object
	.size		.nv.reservedSmem.cap,0x4
